	.headerflags	@"EF_CUDA_TEXMODE_UNIFIED EF_CUDA_64BIT_ADDRESS EF_CUDA_ACCELERATORS EF_CUDA_SM90 EF_CUDA_VIRTUAL_SM(EF_CUDA_SM90)"
	.elftype	@"ET_EXEC"


//--------------------- .nv.info                  --------------------------
	.section	.nv.info,"",@"SHT_CUDA_INFO"
	.align	4


	//----- nvinfo : EIATTR_REGCOUNT
	.align		4
        /*0000*/ 	.byte	0x04, 0x2f
        /*0002*/ 	.short	(.L_1 - .L_0)
	.align		4
.L_0:
        /*0004*/ 	.word	index@(triton_poi_fused_addmm_15)
        /*0008*/ 	.word	0x0000000c


	//----- nvinfo : EIATTR_MIN_STACK_SIZE
	.align		4
.L_1:
        /*000c*/ 	.byte	0x04, 0x12
        /*000e*/ 	.short	(.L_3 - .L_2)
	.align		4
.L_2:
        /*0010*/ 	.word	index@(triton_poi_fused_addmm_15)
        /*0014*/ 	.word	0x00000000


	//----- nvinfo : EIATTR_FRAME_SIZE
	.align		4
.L_3:
        /*0018*/ 	.byte	0x04, 0x11
        /*001a*/ 	.short	(.L_5 - .L_4)
	.align		4
.L_4:
        /*001c*/ 	.word	index@(triton_poi_fused_addmm_15)
        /*0020*/ 	.word	0x00000000


	//----- nvinfo : EIATTR_MIN_STACK_SIZE
	.align		4
.L_5:
        /*0024*/ 	.byte	0x04, 0x12
        /*0026*/ 	.short	(.L_7 - .L_6)
	.align		4
.L_6:
        /*0028*/ 	.word	index@(triton_poi_fused_addmm_15)
        /*002c*/ 	.word	0x00000000
.L_7:


//--------------------- .nv.info.triton_poi_fused_addmm_15 --------------------------
	.section	.nv.info.triton_poi_fused_addmm_15,"",@"SHT_CUDA_INFO"
	.sectionflags	@""
	.align	4


	//----- nvinfo : EIATTR_CUDA_API_VERSION
	.align		4
        /*0000*/ 	.byte	0x04, 0x37
        /*0002*/ 	.short	(.L_9 - .L_8)
.L_8:
        /*0004*/ 	.word	0x0000007c


	//----- nvinfo : EIATTR_KPARAM_INFO
	.align		4
.L_9:
        /*0008*/ 	.byte	0x04, 0x17
        /*000a*/ 	.short	(.L_11 - .L_10)
.L_10:
        /*000c*/ 	.word	0x00000000
        /*0010*/ 	.short	0x0002
        /*0012*/ 	.short	0x0010
        /*0014*/ 	.byte	0x00, 0xf0, 0x11, 0x00


	//----- nvinfo : EIATTR_KPARAM_INFO
	.align		4
.L_11:
        /*0018*/ 	.byte	0x04, 0x17
        /*001a*/ 	.short	(.L_13 - .L_12)
.L_12:
        /*001c*/ 	.word	0x00000000
        /*0020*/ 	.short	0x0001
        /*0022*/ 	.short	0x0008
        /*0024*/ 	.byte	0x00, 0xf4, 0x21, 0x00


	//----- nvinfo : EIATTR_KPARAM_INFO
	.align		4
.L_13:
        /*0028*/ 	.byte	0x04, 0x17
        /*002a*/ 	.short	(.L_15 - .L_14)
.L_14:
        /*002c*/ 	.word	0x00000000
        /*0030*/ 	.short	0x0000
        /*0032*/ 	.short	0x0000
        /*0034*/ 	.byte	0x00, 0xf4, 0x21, 0x00


	//----- nvinfo : EIATTR_SPARSE_MMA_MASK
	.align		4
.L_15:
        /*0038*/ 	.byte	0x03, 0x50
        /*003a*/ 	.short	0x0000


	//----- nvinfo : EIATTR_MAXREG_COUNT
	.align		4
        /*003c*/ 	.byte	0x03, 0x1b
        /*003e*/ 	.short	0x00ff


	//----- nvinfo : EIATTR_EXIT_INSTR_OFFSETS
	.align		4
        /*0040*/ 	.byte	0x04, 0x1c
        /*0042*/ 	.short	(.L_17 - .L_16)


	//   ....[0]....
.L_16:
        /*0044*/ 	.word	0x00000100


	//   ....[1]....
        /*0048*/ 	.word	0x00000120


	//----- nvinfo : EIATTR_REQNTID
	.align		4
.L_17:
        /*004c*/ 	.byte	0x04, 0x10
        /*004e*/ 	.short	(.L_19 - .L_18)
.L_18:
        /*0050*/ 	.word	0x00000020
        /*0054*/ 	.word	0x00000001
        /*0058*/ 	.word	0x00000001


	//----- nvinfo : EIATTR_CBANK_PARAM_SIZE
	.align		4
.L_19:
        /*005c*/ 	.byte	0x03, 0x19
        /*005e*/ 	.short	0x0014


	//----- nvinfo : EIATTR_PARAM_CBANK
	.align		4
        /*0060*/ 	.byte	0x04, 0x0a
        /*0062*/ 	.short	(.L_21 - .L_20)
	.align		4
.L_20:
        /*0064*/ 	.word	index@(.nv.constant0.triton_poi_fused_addmm_15)
        /*0068*/ 	.short	0x0210
        /*006a*/ 	.short	0x0014


	//----- nvinfo : EIATTR_SW_WAR
	.align		4
.L_21:
        /*006c*/ 	.byte	0x04, 0x36
        /*006e*/ 	.short	(.L_23 - .L_22)
.L_22:
        /*0070*/ 	.word	0x00000008
.L_23:


//--------------------- .nv.callgraph             --------------------------
	.section	.nv.callgraph,"",@"SHT_CUDA_CALLGRAPH"
	.align	4
	.sectionentsize	8
	.align		4
        /*0000*/ 	.word	0x00000000
	.align		4
        /*0004*/ 	.word	0xffffffff
	.align		4
        /*0008*/ 	.word	0x00000000
	.align		4
        /*000c*/ 	.word	0xfffffffe
	.align		4
        /*0010*/ 	.word	0x00000000
	.align		4
        /*0014*/ 	.word	0xfffffffd
	.align		4
        /*0018*/ 	.word	0x00000000
	.align		4
        /*001c*/ 	.word	0xfffffffc


//--------------------- .text.triton_poi_fused_addmm_15 --------------------------
	.section	.text.triton_poi_fused_addmm_15,"ax",@progbits
	.align	128
        .global         triton_poi_fused_addmm_15
        .type           triton_poi_fused_addmm_15,@function
        .size           triton_poi_fused_addmm_15,(.L_x_1 - triton_poi_fused_addmm_15)
        .other          triton_poi_fused_addmm_15,@"STO_CUDA_ENTRY STV_DEFAULT"
triton_poi_fused_addmm_15:
.text.triton_poi_fused_addmm_15:
[----:B------:R-:W0:Y:S02]  /*0000*/  LDC R1, c[0x0][0x28] ;  /* 0x00000a00ff017b82 */ /* 0x000e240000000800 */
[----:B------:R-:W1:Y:S01]  /*0010*/  S2R R6, SR_TID.X ;  /* 0x0000000000067919 */ /* 0x000e620000002100 */
[----:B------:R-:W2:Y:S01]  /*0020*/  LDC.64 R2, c[0x0][0x210] ;  /* 0x00008400ff027b82 */ /* 0x000ea20000000a00 */
[----:B------:R-:W-:Y:S01]  /*0030*/  IMAD.MOV.U32 R9, RZ, RZ, RZ ;  /* 0x000000ffff097224 */ /* 0x000fe200078e00ff */
[----:B------:R-:W-:Y:S01]  /*0040*/  ULDC.64 UR4, c[0x0][0x208] ;  /* 0x0000820000047ab9 */ /* 0x000fe20000000a00 */
[----:B------:R-:W3:Y:S01]  /*0050*/  S2R R7, SR_CTAID.X ;  /* 0x0000000000077919 */ /* 0x000ee20000002500 */
[----:B-1----:R-:W-:-:S05]  /*0060*/  LOP3.LUT R0, R6, 0xf, RZ, 0xc0, !PT ;  /* 0x0000000f06007812 */ /* 0x002fca00078ec0ff */
[----:B---3--:R-:W-:-:S05]  /*0070*/  IMAD R7, R7, 0x10, R0 ;  /* 0x0000001007077824 */ /* 0x008fca00078e0200 */
[C---:B------:R-:W-:Y:S02]  /*0080*/  ISETP.GE.AND P0, PT, R7.reuse, 0x10, PT ;  /* 0x000000100700780c */ /* 0x040fe40003f06270 */
[----:B------:R-:W-:-:S05]  /*0090*/  SHF.L.U32 R5, R7, 0x4, RZ ;  /* 0x0000000407057819 */ /* 0x000fca00000006ff */
[----:B--2---:R-:W-:Y:S02]  /*00a0*/  IMAD.WIDE R2, R5, 0x4, R2 ;  /* 0x0000000405027825 */ /* 0x004fe400078e0202 */
[----:B------:R-:W1:Y:S04]  /*00b0*/  LDC.64 R4, c[0x0][0x218] ;  /* 0x00008600ff047b82 */ /* 0x000e680000000a00 */
[----:B------:R2:W5:Y:S01]  /*00c0*/  @!P0 LDG.E.EL R9, desc[UR4][R2.64+0x3c] ;  /* 0x00003c0402098981 */ /* 0x000562000c2e1900 */
[----:B------:R-:W-:-:S04]  /*00d0*/  LOP3.LUT P0, RZ, R6, 0x10, RZ, 0xc0, !PT ;  /* 0x0000001006ff7812 */ /* 0x000fc8000780c0ff */
[C---:B------:R-:W-:Y:S01]  /*00e0*/  ISETP.LT.AND P0, PT, R7.reuse, 0x10, !P0 ;  /* 0x000000100700780c */ /* 0x040fe20004701270 */
[----:B-1----:R-:W-:-:S12]  /*00f0*/  IMAD.WIDE R4, R7, 0x4, R4 ;  /* 0x0000000407047825 */ /* 0x002fd800078e0204 */
[----:B--2---:R-:W-:Y:S05]  /*0100*/  @!P0 EXIT ;  /* 0x000000000000894d */ /* 0x004fea0003800000 */
[----:B-----5:R-:W-:Y:S01]  /*0110*/  STG.E desc[UR4][R4.64], R9 ;  /* 0x0000000904007986 */ /* 0x020fe2000c101904 */
[----:B------:R-:W-:Y:S05]  /*0120*/  EXIT ;  /* 0x000000000000794d */ /* 0x000fea0003800000 */
.L_x_0:
[----:B------:R-:W-:-:S00]  /*0130*/  BRA `(.L_x_0) ;  /* 0xfffffffc00fc7947 */ /* 0x000fc0000383ffff */
[----:B------:R-:W-:-:S00]  /*0140*/  NOP ;  /* 0x0000000000007918 */ /* 0x000fc00000000000 */
        /* <DEDUP_REMOVED lines=11> */
.L_x_1:


//--------------------- .nv.constant0.triton_poi_fused_addmm_15 --------------------------
	.section	.nv.constant0.triton_poi_fused_addmm_15,"a",@progbits
	.sectionflags	@""
	.align	4
.nv.constant0.triton_poi_fused_addmm_15:
	.zero		548
